//
// Generated by NVIDIA NVVM Compiler
//
// Compiler Build ID: CL-36424714
// Cuda compilation tools, release 13.0, V13.0.88
// Based on NVVM 20.0.0
//

.version 9.0
.target sm_100
.address_size 64

	// .globl	_Z4mmulPKdS0_Pdi

.visible .entry _Z4mmulPKdS0_Pdi(
	.param .u64 .ptr .align 1 _Z4mmulPKdS0_Pdi_param_0,
	.param .u64 .ptr .align 1 _Z4mmulPKdS0_Pdi_param_1,
	.param .u64 .ptr .align 1 _Z4mmulPKdS0_Pdi_param_2,
	.param .u32 _Z4mmulPKdS0_Pdi_param_3
)
{
	.reg .pred 	%p<10>;
	.reg .b32 	%r<71>;
	.reg .b64 	%rd<79>;
	.reg .b64 	%fd<113>;

	ld.param.u64 	%rd4, [_Z4mmulPKdS0_Pdi_param_0];
	ld.param.u64 	%rd5, [_Z4mmulPKdS0_Pdi_param_1];
	ld.param.u64 	%rd3, [_Z4mmulPKdS0_Pdi_param_2];
	ld.param.u32 	%r17, [_Z4mmulPKdS0_Pdi_param_3];
	cvta.to.global.u64 	%rd1, %rd5;
	cvta.to.global.u64 	%rd2, %rd4;
	mov.u32 	%r1, %ntid.x;
	mov.u32 	%r18, %ctaid.x;
	mul.lo.s32 	%r19, %r18, %r1;
	shl.b32 	%r20, %r19, 1;
	mov.u32 	%r21, %tid.x;
	add.s32 	%r2, %r20, %r21;
	mov.u32 	%r22, %ntid.y;
	mov.u32 	%r23, %ctaid.y;
	mov.u32 	%r24, %tid.y;
	mad.lo.s32 	%r25, %r22, %r23, %r24;
	max.s32 	%r26, %r2, %r25;
	setp.ge.s32 	%p1, %r26, %r17;
	@%p1 bra 	$L__BB0_13;
	mul.lo.s32 	%r4, %r17, %r2;
	add.s32 	%r28, %r2, %r1;
	mul.lo.s32 	%r5, %r17, %r28;
	and.b32  	%r6, %r17, 7;
	setp.lt.u32 	%p2, %r17, 8;
	mov.f64 	%fd112, 0d0000000000000000;
	mov.b32 	%r69, 0;
	mov.f64 	%fd111, %fd112;
	@%p2 bra 	$L__BB0_4;
	and.b32  	%r69, %r17, 2147483640;
	mov.f64 	%fd112, 0d0000000000000000;
	mov.b32 	%r67, 0;
$L__BB0_3:
	.pragma "nounroll";
	mad.lo.s32 	%r30, %r67, %r17, %r25;
	mul.wide.u32 	%rd6, %r30, 8;
	add.s64 	%rd7, %rd2, %rd6;
	ld.global.f64 	%fd28, [%rd7];
	add.s32 	%r31, %r67, %r4;
	mul.wide.s32 	%rd8, %r31, 8;
	add.s64 	%rd9, %rd1, %rd8;
	ld.global.f64 	%fd29, [%rd9];
	fma.rn.f64 	%fd30, %fd28, %fd29, %fd111;
	add.s32 	%r32, %r67, %r5;
	mul.wide.u32 	%rd10, %r32, 8;
	add.s64 	%rd11, %rd1, %rd10;
	ld.global.f64 	%fd31, [%rd11];
	fma.rn.f64 	%fd32, %fd28, %fd31, %fd112;
	add.s32 	%r33, %r30, %r17;
	mul.wide.u32 	%rd12, %r33, 8;
	add.s64 	%rd13, %rd2, %rd12;
	ld.global.f64 	%fd33, [%rd13];
	ld.global.f64 	%fd34, [%rd9+8];
	fma.rn.f64 	%fd35, %fd33, %fd34, %fd30;
	add.s32 	%r34, %r32, 1;
	mul.wide.u32 	%rd14, %r34, 8;
	add.s64 	%rd15, %rd1, %rd14;
	ld.global.f64 	%fd36, [%rd15];
	fma.rn.f64 	%fd37, %fd33, %fd36, %fd32;
	add.s32 	%r35, %r33, %r17;
	mul.wide.u32 	%rd16, %r35, 8;
	add.s64 	%rd17, %rd2, %rd16;
	ld.global.f64 	%fd38, [%rd17];
	ld.global.f64 	%fd39, [%rd9+16];
	fma.rn.f64 	%fd40, %fd38, %fd39, %fd35;
	add.s32 	%r36, %r32, 2;
	mul.wide.u32 	%rd18, %r36, 8;
	add.s64 	%rd19, %rd1, %rd18;
	ld.global.f64 	%fd41, [%rd19];
	fma.rn.f64 	%fd42, %fd38, %fd41, %fd37;
	add.s32 	%r37, %r35, %r17;
	mul.wide.u32 	%rd20, %r37, 8;
	add.s64 	%rd21, %rd2, %rd20;
	ld.global.f64 	%fd43, [%rd21];
	ld.global.f64 	%fd44, [%rd9+24];
	fma.rn.f64 	%fd45, %fd43, %fd44, %fd40;
	add.s32 	%r38, %r32, 3;
	mul.wide.u32 	%rd22, %r38, 8;
	add.s64 	%rd23, %rd1, %rd22;
	ld.global.f64 	%fd46, [%rd23];
	fma.rn.f64 	%fd47, %fd43, %fd46, %fd42;
	add.s32 	%r39, %r37, %r17;
	mul.wide.u32 	%rd24, %r39, 8;
	add.s64 	%rd25, %rd2, %rd24;
	ld.global.f64 	%fd48, [%rd25];
	ld.global.f64 	%fd49, [%rd9+32];
	fma.rn.f64 	%fd50, %fd48, %fd49, %fd45;
	add.s32 	%r40, %r32, 4;
	mul.wide.u32 	%rd26, %r40, 8;
	add.s64 	%rd27, %rd1, %rd26;
	ld.global.f64 	%fd51, [%rd27];
	fma.rn.f64 	%fd52, %fd48, %fd51, %fd47;
	add.s32 	%r41, %r39, %r17;
	mul.wide.u32 	%rd28, %r41, 8;
	add.s64 	%rd29, %rd2, %rd28;
	ld.global.f64 	%fd53, [%rd29];
	ld.global.f64 	%fd54, [%rd9+40];
	fma.rn.f64 	%fd55, %fd53, %fd54, %fd50;
	add.s32 	%r42, %r32, 5;
	mul.wide.u32 	%rd30, %r42, 8;
	add.s64 	%rd31, %rd1, %rd30;
	ld.global.f64 	%fd56, [%rd31];
	fma.rn.f64 	%fd57, %fd53, %fd56, %fd52;
	add.s32 	%r43, %r41, %r17;
	mul.wide.u32 	%rd32, %r43, 8;
	add.s64 	%rd33, %rd2, %rd32;
	ld.global.f64 	%fd58, [%rd33];
	ld.global.f64 	%fd59, [%rd9+48];
	fma.rn.f64 	%fd60, %fd58, %fd59, %fd55;
	add.s32 	%r44, %r32, 6;
	mul.wide.u32 	%rd34, %r44, 8;
	add.s64 	%rd35, %rd1, %rd34;
	ld.global.f64 	%fd61, [%rd35];
	fma.rn.f64 	%fd62, %fd58, %fd61, %fd57;
	add.s32 	%r45, %r43, %r17;
	mul.wide.u32 	%rd36, %r45, 8;
	add.s64 	%rd37, %rd2, %rd36;
	ld.global.f64 	%fd63, [%rd37];
	ld.global.f64 	%fd64, [%rd9+56];
	fma.rn.f64 	%fd111, %fd63, %fd64, %fd60;
	add.s32 	%r46, %r32, 7;
	mul.wide.u32 	%rd38, %r46, 8;
	add.s64 	%rd39, %rd1, %rd38;
	ld.global.f64 	%fd65, [%rd39];
	fma.rn.f64 	%fd112, %fd63, %fd65, %fd62;
	add.s32 	%r67, %r67, 8;
	setp.ne.s32 	%p3, %r67, %r69;
	@%p3 bra 	$L__BB0_3;
$L__BB0_4:
	setp.eq.s32 	%p4, %r6, 0;
	@%p4 bra 	$L__BB0_12;
	and.b32  	%r11, %r17, 3;
	setp.lt.u32 	%p5, %r6, 4;
	@%p5 bra 	$L__BB0_7;
	mad.lo.s32 	%r47, %r69, %r17, %r25;
	mul.wide.u32 	%rd40, %r47, 8;
	add.s64 	%rd41, %rd2, %rd40;
	ld.global.f64 	%fd67, [%rd41];
	add.s32 	%r48, %r69, %r4;
	mul.wide.s32 	%rd42, %r48, 8;
	add.s64 	%rd43, %rd1, %rd42;
	ld.global.f64 	%fd68, [%rd43];
	fma.rn.f64 	%fd69, %fd67, %fd68, %fd111;
	add.s32 	%r49, %r69, %r5;
	mul.wide.u32 	%rd44, %r49, 8;
	add.s64 	%rd45, %rd1, %rd44;
	ld.global.f64 	%fd70, [%rd45];
	fma.rn.f64 	%fd71, %fd67, %fd70, %fd112;
	add.s32 	%r50, %r47, %r17;
	mul.wide.u32 	%rd46, %r50, 8;
	add.s64 	%rd47, %rd2, %rd46;
	ld.global.f64 	%fd72, [%rd47];
	ld.global.f64 	%fd73, [%rd43+8];
	fma.rn.f64 	%fd74, %fd72, %fd73, %fd69;
	add.s32 	%r51, %r49, 1;
	mul.wide.u32 	%rd48, %r51, 8;
	add.s64 	%rd49, %rd1, %rd48;
	ld.global.f64 	%fd75, [%rd49];
	fma.rn.f64 	%fd76, %fd72, %fd75, %fd71;
	add.s32 	%r52, %r50, %r17;
	mul.wide.u32 	%rd50, %r52, 8;
	add.s64 	%rd51, %rd2, %rd50;
	ld.global.f64 	%fd77, [%rd51];
	ld.global.f64 	%fd78, [%rd43+16];
	fma.rn.f64 	%fd79, %fd77, %fd78, %fd74;
	add.s32 	%r53, %r49, 2;
	mul.wide.u32 	%rd52, %r53, 8;
	add.s64 	%rd53, %rd1, %rd52;
	ld.global.f64 	%fd80, [%rd53];
	fma.rn.f64 	%fd81, %fd77, %fd80, %fd76;
	add.s32 	%r54, %r52, %r17;
	mul.wide.u32 	%rd54, %r54, 8;
	add.s64 	%rd55, %rd2, %rd54;
	ld.global.f64 	%fd82, [%rd55];
	ld.global.f64 	%fd83, [%rd43+24];
	fma.rn.f64 	%fd111, %fd82, %fd83, %fd79;
	add.s32 	%r55, %r49, 3;
	mul.wide.u32 	%rd56, %r55, 8;
	add.s64 	%rd57, %rd1, %rd56;
	ld.global.f64 	%fd84, [%rd57];
	fma.rn.f64 	%fd112, %fd82, %fd84, %fd81;
	add.s32 	%r69, %r69, 4;
$L__BB0_7:
	setp.eq.s32 	%p6, %r11, 0;
	@%p6 bra 	$L__BB0_12;
	setp.eq.s32 	%p7, %r11, 1;
	@%p7 bra 	$L__BB0_10;
	mad.lo.s32 	%r56, %r69, %r17, %r25;
	mul.wide.u32 	%rd58, %r56, 8;
	add.s64 	%rd59, %rd2, %rd58;
	ld.global.f64 	%fd86, [%rd59];
	add.s32 	%r57, %r69, %r4;
	mul.wide.s32 	%rd60, %r57, 8;
	add.s64 	%rd61, %rd1, %rd60;
	ld.global.f64 	%fd87, [%rd61];
	fma.rn.f64 	%fd88, %fd86, %fd87, %fd111;
	add.s32 	%r58, %r69, %r5;
	mul.wide.u32 	%rd62, %r58, 8;
	add.s64 	%rd63, %rd1, %rd62;
	ld.global.f64 	%fd89, [%rd63];
	fma.rn.f64 	%fd90, %fd86, %fd89, %fd112;
	add.s32 	%r59, %r56, %r17;
	mul.wide.u32 	%rd64, %r59, 8;
	add.s64 	%rd65, %rd2, %rd64;
	ld.global.f64 	%fd91, [%rd65];
	ld.global.f64 	%fd92, [%rd61+8];
	fma.rn.f64 	%fd111, %fd91, %fd92, %fd88;
	add.s32 	%r60, %r58, 1;
	mul.wide.u32 	%rd66, %r60, 8;
	add.s64 	%rd67, %rd1, %rd66;
	ld.global.f64 	%fd93, [%rd67];
	fma.rn.f64 	%fd112, %fd91, %fd93, %fd90;
	add.s32 	%r69, %r69, 2;
$L__BB0_10:
	and.b32  	%r61, %r17, 1;
	setp.eq.b32 	%p8, %r61, 1;
	not.pred 	%p9, %p8;
	@%p9 bra 	$L__BB0_12;
	mad.lo.s32 	%r62, %r69, %r17, %r25;
	mul.wide.u32 	%rd68, %r62, 8;
	add.s64 	%rd69, %rd2, %rd68;
	ld.global.f64 	%fd94, [%rd69];
	add.s32 	%r63, %r69, %r4;
	mul.wide.s32 	%rd70, %r63, 8;
	add.s64 	%rd71, %rd1, %rd70;
	ld.global.f64 	%fd95, [%rd71];
	fma.rn.f64 	%fd111, %fd94, %fd95, %fd111;
	add.s32 	%r64, %r69, %r5;
	mul.wide.u32 	%rd72, %r64, 8;
	add.s64 	%rd73, %rd1, %rd72;
	ld.global.f64 	%fd96, [%rd73];
	fma.rn.f64 	%fd112, %fd94, %fd96, %fd112;
$L__BB0_12:
	cvta.to.global.u64 	%rd74, %rd3;
	mad.lo.s32 	%r65, %r17, %r25, %r2;
	mul.wide.s32 	%rd75, %r65, 8;
	add.s64 	%rd76, %rd74, %rd75;
	st.global.f64 	[%rd76], %fd111;
	add.s32 	%r66, %r65, %r1;
	mul.wide.u32 	%rd77, %r66, 8;
	add.s64 	%rd78, %rd74, %rd77;
	st.global.f64 	[%rd78], %fd112;
$L__BB0_13:
	ret;

}


// ===== COMPILED SASS (sm_100) =====

	.target	sm_100

	.elftype	@"ET_EXEC"


//--------------------- .note.nv.tkinfo           --------------------------
	.section	.note.nv.tkinfo,"",@"SHT_NOTE"
	.sectionflags	@"SHF_NOTE_NV_TKINFO"
	.tkinfo
        /*0018*/ 	.word	0x00000002
        /*0030*/ 	.string	""
        /*0030*/ 	.string	"ptxas"
        /*0030*/ 	.string	"Cuda compilation tools, release 13.0, V13.0.88"
        /*0030*/ 	.string	"Build cuda_13.0.r13.0/compiler.36424714_0"
        /*0030*/ 	.string	"-arch sm_100 -m 64 "



//--------------------- .note.nv.cuinfo           --------------------------
	.section	.note.nv.cuinfo,"",@"SHT_NOTE"
	.sectionflags	@"SHF_NOTE_NV_CUINFO"
        /*0018*/ 	.short	0x0002
        /*001a*/ 	.short	0x0064
        /*001c*/ 	.short	0x0082
	.zero		2


//--------------------- .nv.info                  --------------------------
	.section	.nv.info,"",@"SHT_CUDA_INFO"
	.align	4


	//----- nvinfo : EIATTR_REGCOUNT
	.align		4
        /*0000*/ 	.byte	0x04, 0x2f
        /*0002*/ 	.short	(.L_1 - .L_0)
	.align		4
.L_0:
        /*0004*/ 	.word	index@(_Z4mmulPKdS0_Pdi)
        /*0008*/ 	.word	0x00000020


	//----- nvinfo : EIATTR_FRAME_SIZE
	.align		4
.L_1:
        /*000c*/ 	.byte	0x04, 0x11
        /*000e*/ 	.short	(.L_3 - .L_2)
	.align		4
.L_2:
        /*0010*/ 	.word	index@(_Z4mmulPKdS0_Pdi)
        /*0014*/ 	.word	0x00000000


	//----- nvinfo : EIATTR_MIN_STACK_SIZE
	.align		4
.L_3:
        /*0018*/ 	.byte	0x04, 0x12
        /*001a*/ 	.short	(.L_5 - .L_4)
	.align		4
.L_4:
        /*001c*/ 	.word	index@(_Z4mmulPKdS0_Pdi)
        /*0020*/ 	.word	0x00000000
.L_5:


//--------------------- .nv.compat                --------------------------
	.section	.nv.compat,"",@"SHT_CUDA_COMPAT_INFO"
	.align	4
        /*0000*/ 	.byte	0x02, 0x09, 0x00, 0x00, 0x02, 0x02, 0x01, 0x00, 0x02, 0x05, 0x05, 0x00, 0x03, 0x07, 0x01, 0x01
        /*0010*/ 	.byte	0x02, 0x03, 0x00, 0x00, 0x02, 0x06, 0x01, 0x00, 0x04, 0x0b, 0x08, 0x00, 0x01, 0x00, 0x00, 0x00
        /*0020*/ 	.byte	0x00, 0x00, 0x00, 0x00


//--------------------- .nv.info._Z4mmulPKdS0_Pdi --------------------------
	.section	.nv.info._Z4mmulPKdS0_Pdi,"",@"SHT_CUDA_INFO"
	.sectionflags	@""
	.align	4


	//----- nvinfo : EIATTR_CUDA_API_VERSION
	.align		4
        /*0000*/ 	.byte	0x04, 0x37
        /*0002*/ 	.short	(.L_7 - .L_6)
.L_6:
        /*0004*/ 	.word	0x00000082


	//----- nvinfo : EIATTR_KPARAM_INFO
	.align		4
.L_7:
        /*0008*/ 	.byte	0x04, 0x17
        /*000a*/ 	.short	(.L_9 - .L_8)
.L_8:
        /*000c*/ 	.word	0x00000000
        /*0010*/ 	.short	0x0003
        /*0012*/ 	.short	0x0018
        /*0014*/ 	.byte	0x00, 0xf0, 0x11, 0x00


	//----- nvinfo : EIATTR_KPARAM_INFO
	.align		4
.L_9:
        /*0018*/ 	.byte	0x04, 0x17
        /*001a*/ 	.short	(.L_11 - .L_10)
.L_10:
        /*001c*/ 	.word	0x00000000
        /*0020*/ 	.short	0x0002
        /*0022*/ 	.short	0x0010
        /*0024*/ 	.byte	0x00, 0xf5, 0x21, 0x00


	//----- nvinfo : EIATTR_KPARAM_INFO
	.align		4
.L_11:
        /*0028*/ 	.byte	0x04, 0x17
        /*002a*/ 	.short	(.L_13 - .L_12)
.L_12:
        /*002c*/ 	.word	0x00000000
        /*0030*/ 	.short	0x0001
        /*0032*/ 	.short	0x0008
        /*0034*/ 	.byte	0x00, 0xf5, 0x21, 0x00


	//----- nvinfo : EIATTR_KPARAM_INFO
	.align		4
.L_13:
        /*0038*/ 	.byte	0x04, 0x17
        /*003a*/ 	.short	(.L_15 - .L_14)
.L_14:
        /*003c*/ 	.word	0x00000000
        /*0040*/ 	.short	0x0000
        /*0042*/ 	.short	0x0000
        /*0044*/ 	.byte	0x00, 0xf5, 0x21, 0x00


	//----- nvinfo : EIATTR_SPARSE_MMA_MASK
	.align		4
.L_15:
        /*0048*/ 	.byte	0x03, 0x50
        /*004a*/ 	.short	0x0000


	//----- nvinfo : EIATTR_MAXREG_COUNT
	.align		4
        /*004c*/ 	.byte	0x03, 0x1b
        /*004e*/ 	.short	0x00ff


	//----- nvinfo : EIATTR_MERCURY_ISA_VERSION
	.align		4
        /*0050*/ 	.byte	0x03, 0x5f
        /*0052*/ 	.short	0x0101


	//----- nvinfo : EIATTR_VRC_CTA_INIT_COUNT
	.align		4
        /*0054*/ 	.byte	0x02, 0x4a
	.zero		1
	.zero		1


	//----- nvinfo : EIATTR_EXIT_INSTR_OFFSETS
	.align		4
        /*0058*/ 	.byte	0x04, 0x1c
        /*005a*/ 	.short	(.L_17 - .L_16)


	//   ....[0]....
.L_16:
        /*005c*/ 	.word	0x000000d0


	//   ....[1]....
        /*0060*/ 	.word	0x00000c90


	//----- nvinfo : EIATTR_CBANK_PARAM_SIZE
	.align		4
.L_17:
        /*0064*/ 	.byte	0x03, 0x19
        /*0066*/ 	.short	0x001c


	//----- nvinfo : EIATTR_PARAM_CBANK
	.align		4
        /*0068*/ 	.byte	0x04, 0x0a
        /*006a*/ 	.short	(.L_19 - .L_18)
	.align		4
.L_18:
        /*006c*/ 	.word	index@(.nv.constant0._Z4mmulPKdS0_Pdi)
        /*0070*/ 	.short	0x0380
        /*0072*/ 	.short	0x001c


	//----- nvinfo : EIATTR_SW_WAR
	.align		4
.L_19:
        /*0074*/ 	.byte	0x04, 0x36
        /*0076*/ 	.short	(.L_21 - .L_20)
.L_20:
        /*0078*/ 	.word	0x00000008
.L_21:


//--------------------- .nv.callgraph             --------------------------
	.section	.nv.callgraph,"",@"SHT_CUDA_CALLGRAPH"
	.align	4
	.sectionentsize	8
	.align		4
        /*0000*/ 	.word	0x00000000
	.align		4
        /*0004*/ 	.word	0xffffffff
	.align		4
        /*0008*/ 	.word	0x00000000
	.align		4
        /*000c*/ 	.word	0xfffffffe
	.align		4
        /*0010*/ 	.word	0x00000000
	.align		4
        /*0014*/ 	.word	0xfffffffd
	.align		4
        /*0018*/ 	.word	0x00000000
	.align		4
        /*001c*/ 	.word	0xfffffffc


//--------------------- .text._Z4mmulPKdS0_Pdi    --------------------------
	.section	.text._Z4mmulPKdS0_Pdi,"ax",@progbits
	.align	128
        .global         _Z4mmulPKdS0_Pdi
        .type           _Z4mmulPKdS0_Pdi,@function
        .size           _Z4mmulPKdS0_Pdi,(.L_x_6 - _Z4mmulPKdS0_Pdi)
        .other          _Z4mmulPKdS0_Pdi,@"STO_CUDA_ENTRY STV_DEFAULT"
_Z4mmulPKdS0_Pdi:
.text._Z4mmulPKdS0_Pdi:
[----:B------:R-:W-:Y:S01]  /*0000*/  LDC R1, c[0x0][0x37c] ;  /* 0x0000df00ff017b82 */ /* 0x000fe20000000800 */
[----:B------:R-:W0:Y:S01]  /*0010*/  S2R R3, SR_CTAID.X ;  /* 0x0000000000037919 */ /* 0x000e220000002500 */
[----:B------:R-:W0:Y:S01]  /*0020*/  LDCU UR6, c[0x0][0x360] ;  /* 0x00006c00ff0677ac */ /* 0x000e220008000800 */
[----:B------:R-:W1:Y:S01]  /*0030*/  S2R R0, SR_CTAID.Y ;  /* 0x0000000000007919 */ /* 0x000e620000002600 */
[----:B------:R-:W1:Y:S01]  /*0040*/  LDCU UR4, c[0x0][0x364] ;  /* 0x00006c80ff0477ac */ /* 0x000e620008000800 */
[----:B------:R-:W1:Y:S01]  /*0050*/  S2R R5, SR_TID.Y ;  /* 0x0000000000057919 */ /* 0x000e620000002200 */
[----:B------:R-:W2:Y:S01]  /*0060*/  LDCU UR7, c[0x0][0x398] ;  /* 0x00007300ff0777ac */ /* 0x000ea20008000800 */
[----:B------:R-:W3:Y:S01]  /*0070*/  S2R R2, SR_TID.X ;  /* 0x0000000000027919 */ /* 0x000ee20000002100 */
[----:B0-----:R-:W-:Y:S02]  /*0080*/  IMAD R3, R3, UR6, RZ ;  /* 0x0000000603037c24 */ /* 0x001fe4000f8e02ff */
[----:B-1----:R-:W-:-:S03]  /*0090*/  IMAD R0, R0, UR4, R5 ;  /* 0x0000000400007c24 */ /* 0x002fc6000f8e0205 */
[----:B---3--:R-:W-:-:S04]  /*00a0*/  LEA R3, R3, R2, 0x1 ;  /* 0x0000000203037211 */ /* 0x008fc800078e08ff */
[----:B------:R-:W-:-:S04]  /*00b0*/  VIMNMX R2, PT, PT, R3, R0, !PT ;  /* 0x0000000003027248 */ /* 0x000fc80007fe0100 */
[----:B--2---:R-:W-:-:S13]  /*00c0*/  ISETP.GE.AND P0, PT, R2, UR7, PT ;  /* 0x0000000702007c0c */ /* 0x004fda000bf06270 */
[----:B------:R-:W-:Y:S05]  /*00d0*/  @P0 EXIT ;  /* 0x000000000000094d */ /* 0x000fea0003800000 */
[----:B------:R-:W-:Y:S01]  /*00e0*/  UISETP.GE.U32.AND UP0, UPT, UR7, 0x8, UPT ;  /* 0x000000080700788c */ /* 0x000fe2000bf06070 */
[----:B------:R-:W-:Y:S01]  /*00f0*/  HFMA2 R5, -RZ, RZ, 0, 0 ;  /* 0x00000000ff057431 */ /* 0x000fe200000001ff */
[----:B------:R-:W-:Y:S02]  /*0100*/  IADD3 R2, PT, PT, R3, UR6, RZ ;  /* 0x0000000603027c10 */ /* 0x000fe4000fffe0ff */
[----:B------:R-:W-:Y:S02]  /*0110*/  CS2R R16, SRZ ;  /* 0x0000000000107805 */ /* 0x000fe4000001ff00 */
[----:B------:R-:W-:Y:S01]  /*0120*/  CS2R R26, SRZ ;  /* 0x00000000001a7805 */ /* 0x000fe2000001ff00 */
[----:B------:R-:W-:Y:S01]  /*0130*/  ULOP3.LUT UR4, UR7, 0x7, URZ, 0xc0, !UPT ;  /* 0x0000000707047892 */ /* 0x000fe2000f8ec0ff */
[----:B------:R-:W0:Y:S01]  /*0140*/  LDCU.64 UR8, c[0x0][0x358] ;  /* 0x00006b00ff0877ac */ /* 0x000e220008000a00 */
[----:B------:R-:W-:Y:S10]  /*0150*/  BRA.U !UP0, `(.L_x_0) ;  /* 0x00000005084c7547 */ /* 0x000ff4000b800000 */
[----:B------:R-:W-:Y:S01]  /*0160*/  ULOP3.LUT UR5, UR7, 0x7ffffff8, URZ, 0xc0, !UPT ;  /* 0x7ffffff807057892 */ /* 0x000fe2000f8ec0ff */
[----:B------:R-:W-:Y:S02]  /*0170*/  MOV R4, RZ ;  /* 0x000000ff00047202 */ /* 0x000fe40000000f00 */
[----:B------:R-:W-:-:S03]  /*0180*/  CS2R R16, SRZ ;  /* 0x0000000000107805 */ /* 0x000fc6000001ff00 */
[----:B------:R-:W-:-:S07]  /*0190*/  MOV R5, UR5 ;  /* 0x0000000500057c02 */ /* 0x000fce0008000f00 */
.L_x_1:
[----:B------:R-:W1:Y:S01]  /*01a0*/  LDC.64 R10, c[0x0][0x380] ;  /* 0x0000e000ff0a7b82 */ /* 0x000e620000000a00 */
[----:B------:R-:W-:Y:S02]  /*01b0*/  IMAD R23, R4, UR7, R0 ;  /* 0x0000000704177c24 */ /* 0x000fe4000f8e0200 */
[--C-:B------:R-:W-:Y:S02]  /*01c0*/  IMAD R29, R2, UR7, R4.reuse ;  /* 0x00000007021d7c24 */ /* 0x100fe4000f8e0204 */
[----:B------:R-:W-:-:S03]  /*01d0*/  IMAD R13, R3, UR7, R4 ;  /* 0x00000007030d7c24 */ /* 0x000fc6000f8e0204 */
[----:B------:R-:W2:Y:S01]  /*01e0*/  LDC.64 R14, c[0x0][0x388] ;  /* 0x0000e200ff0e7b82 */ /* 0x000ea20000000a00 */
[----:B-1----:R-:W-:-:S06]  /*01f0*/  IMAD.WIDE.U32 R6, R23, 0x8, R10 ;  /* 0x0000000817067825 */ /* 0x002fcc00078e000a */
[----:B0-----:R-:W3:Y:S01]  /*0200*/  LDG.E.64 R6, desc[UR8][R6.64] ;  /* 0x0000000806067981 */ /* 0x001ee2000c1e1b00 */
[----:B--2---:R-:W-:-:S04]  /*0210*/  IMAD.WIDE.U32 R18, R29, 0x8, R14 ;  /* 0x000000081d127825 */ /* 0x004fc800078e000e */
[----:B------:R-:W-:Y:S01]  /*0220*/  IMAD.WIDE R12, R13, 0x8, R14 ;  /* 0x000000080d0c7825 */ /* 0x000fe200078e020e */
[----:B------:R0:W3:Y:S04]  /*0230*/  LDG.E.64 R8, desc[UR8][R18.64] ;  /* 0x0000000812087981 */ /* 0x0000e8000c1e1b00 */
[----:B------:R-:W2:Y:S01]  /*0240*/  LDG.E.64 R20, desc[UR8][R12.64] ;  /* 0x000000080c147981 */ /* 0x000ea2000c1e1b00 */
[----:B0-----:R-:W-:Y:S02]  /*0250*/  IADD3 R19, PT, PT, R23, UR7, RZ ;  /* 0x0000000717137c10 */ /* 0x001fe4000fffe0ff */
[----:B------:R-:W-:-:S03]  /*0260*/  IADD3 R23, PT, PT, R29, 0x1, RZ ;  /* 0x000000011d177810 */ /* 0x000fc60007ffe0ff */
[----:B------:R-:W-:-:S06]  /*0270*/  IMAD.WIDE.U32 R24, R19, 0x8, R10 ;  /* 0x0000000813187825 */ /* 0x000fcc00078e000a */
[----:B------:R-:W4:Y:S01]  /*0280*/  LDG.E.64 R24, desc[UR8][R24.64] ;  /* 0x0000000818187981 */ /* 0x000f22000c1e1b00 */
[C---:B---3--:R-:W-:Y:S01]  /*0290*/  DFMA R16, R6.reuse, R8, R16 ;  /* 0x000000080610722b */ /* 0x048fe20000000010 */
[----:B------:R-:W-:Y:S01]  /*02a0*/  IMAD.WIDE.U32 R8, R23, 0x8, R14 ;  /* 0x0000000817087825 */ /* 0x000fe200078e000e */
[----:B--2---:R-:W-:Y:S01]  /*02b0*/  DFMA R20, R6, R20, R26 ;  /* 0x000000140614722b */ /* 0x004fe2000000001a */
[----:B------:R-:W-:Y:S01]  /*02c0*/  IADD3 R27, PT, PT, R19, UR7, RZ ;  /* 0x00000007131b7c10 */ /* 0x000fe2000fffe0ff */
[----:B------:R-:W4:Y:S04]  /*02d0*/  LDG.E.64 R6, desc[UR8][R12.64+0x8] ;  /* 0x000008080c067981 */ /* 0x000f28000c1e1b00 */
[----:B------:R-:W2:Y:S01]  /*02e0*/  LDG.E.64 R8, desc[UR8][R8.64] ;  /* 0x0000000808087981 */ /* 0x000ea2000c1e1b00 */
[----:B------:R-:W-:-:S03]  /*02f0*/  IMAD.WIDE.U32 R22, R27, 0x8, R10 ;  /* 0x000000081b167825 */ /* 0x000fc600078e000a */
[----:B------:R-:W3:Y:S04]  /*0300*/  LDG.E.64 R18, desc[UR8][R12.64+0x10] ;  /* 0x000010080c127981 */ /* 0x000ee8000c1e1b00 */
[----:B------:R-:W3:Y:S01]  /*0310*/  LDG.E.64 R22, desc[UR8][R22.64] ;  /* 0x0000000816167981 */ /* 0x000ee2000c1e1b00 */
[----:B------:R-:W-:Y:S01]  /*0320*/  IADD3 R27, PT, PT, R27, UR7, RZ ;  /* 0x000000071b1b7c10 */ /* 0x000fe2000fffe0ff */
[C---:B----4-:R-:W-:Y:S02]  /*0330*/  DFMA R6, R24.reuse, R6, R20 ;  /* 0x000000061806722b */ /* 0x050fe40000000014 */
[----:B--2---:R-:W-:Y:S01]  /*0340*/  DFMA R24, R24, R8, R16 ;  /* 0x000000081818722b */ /* 0x004fe20000000010 */
[C---:B------:R-:W-:Y:S01]  /*0350*/  IADD3 R17, PT, PT, R29.reuse, 0x2, RZ ;  /* 0x000000021d117810 */ /* 0x040fe20007ffe0ff */
[----:B------:R-:W2:Y:S01]  /*0360*/  LDG.E.64 R8, desc[UR8][R12.64+0x18] ;  /* 0x000018080c087981 */ /* 0x000ea2000c1e1b00 */
[----:B------:R-:W-:-:S03]  /*0370*/  IADD3 R21, PT, PT, R29, 0x3, RZ ;  /* 0x000000031d157810 */ /* 0x000fc60007ffe0ff */
[----:B------:R-:W-:Y:S01]  /*0380*/  IMAD.WIDE.U32 R16, R17, 0x8, R14 ;  /* 0x0000000811107825 */ /* 0x000fe200078e000e */
[----:B---3--:R-:W-:-:S03]  /*0390*/  DFMA R18, R22, R18, R6 ;  /* 0x000000121612722b */ /* 0x008fc60000000006 */
[----:B------:R-:W-:Y:S02]  /*03a0*/  IMAD.WIDE.U32 R6, R21, 0x8, R14 ;  /* 0x0000000815067825 */ /* 0x000fe400078e000e */
[----:B------:R-:W3:Y:S02]  /*03b0*/  LDG.E.64 R16, desc[UR8][R16.64] ;  /* 0x0000000810107981 */ /* 0x000ee4000c1e1b00 */
[C-C-:B------:R-:W-:Y:S02]  /*03c0*/  IMAD.WIDE.U32 R20, R27.reuse, 0x8, R10.reuse ;  /* 0x000000081b147825 */ /* 0x140fe400078e000a */
[----:B------:R-:W4:Y:S04]  /*03d0*/  LDG.E.64 R6, desc[UR8][R6.64] ;  /* 0x0000000806067981 */ /* 0x000f28000c1e1b00 */
[----:B------:R-:W2:Y:S01]  /*03e0*/  LDG.E.64 R20, desc[UR8][R20.64] ;  /* 0x0000000814147981 */ /* 0x000ea2000c1e1b00 */
[----:B------:R-:W-:Y:S01]  /*03f0*/  IADD3 R27, PT, PT, R27, UR7, RZ ;  /* 0x000000071b1b7c10 */ /* 0x000fe2000fffe0ff */
[----:B---3--:R-:W-:Y:S01]  /*0400*/  DFMA R16, R22, R16, R24 ;  /* 0x000000101610722b */ /* 0x008fe20000000018 */
[----:B------:R-:W-:Y:S01]  /*0410*/  IADD3 R23, PT, PT, R29, 0x4, RZ ;  /* 0x000000041d177810 */ /* 0x000fe20007ffe0ff */
[----:B------:R-:W3:Y:S01]  /*0420*/  LDG.E.64 R24, desc[UR8][R12.64+0x28] ;  /* 0x000028080c187981 */ /* 0x000ee2000c1e1b00 */
[----:B--2---:R-:W-:Y:S01]  /*0430*/  DFMA R8, R20, R8, R18 ;  /* 0x000000081408722b */ /* 0x004fe20000000012 */
[C---:B------:R-:W-:Y:S01]  /*0440*/  IMAD.WIDE.U32 R18, R27.reuse, 0x8, R10 ;  /* 0x000000081b127825 */ /* 0x040fe200078e000a */
[----:B------:R-:W-:-:S03]  /*0450*/  IADD3 R27, PT, PT, R27, UR7, RZ ;  /* 0x000000071b1b7c10 */ /* 0x000fc6000fffe0ff */
[----:B----4-:R-:W-:Y:S01]  /*0460*/  DFMA R6, R20, R6, R16 ;  /* 0x000000061406722b */ /* 0x010fe20000000010 */
[----:B------:R-:W-:Y:S01]  /*0470*/  IMAD.WIDE.U32 R20, R23, 0x8, R14 ;  /* 0x0000000817147825 */ /* 0x000fe200078e000e */
[----:B------:R-:W2:Y:S04]  /*0480*/  LDG.E.64 R16, desc[UR8][R12.64+0x20] ;  /* 0x000020080c107981 */ /* 0x000ea8000c1e1b00 */
[----:B------:R-:W2:Y:S01]  /*0490*/  LDG.E.64 R18, desc[UR8][R18.64] ;  /* 0x0000000812127981 */ /* 0x000ea2000c1e1b00 */
[----:B------:R-:W-:-:S03]  /*04a0*/  IMAD.WIDE.U32 R22, R27, 0x8, R10 ;  /* 0x000000081b167825 */ /* 0x000fc600078e000a */
[----:B------:R-:W4:Y:S04]  /*04b0*/  LDG.E.64 R20, desc[UR8][R20.64] ;  /* 0x0000000814147981 */ /* 0x000f28000c1e1b00 */
[----:B------:R-:W3:Y:S01]  /*04c0*/  LDG.E.64 R22, desc[UR8][R22.64] ;  /* 0x0000000816167981 */ /* 0x000ee2000c1e1b00 */
[----:B------:R-:W-:Y:S01]  /*04d0*/  IADD3 R27, PT, PT, R27, UR7, RZ ;  /* 0x000000071b1b7c10 */ /* 0x000fe2000fffe0ff */
[C---:B--2---:R-:W-:Y:S01]  /*04e0*/  DFMA R8, R18.reuse, R16, R8 ;  /* 0x000000101208722b */ /* 0x044fe20000000008 */
[----:B------:R-:W-:Y:S01]  /*04f0*/  IADD3 R17, PT, PT, R29, 0x5, RZ ;  /* 0x000000051d117810 */ /* 0x000fe20007ffe0ff */
[----:B----4-:R-:W-:-:S04]  /*0500*/  DFMA R6, R18, R20, R6 ;  /* 0x000000141206722b */ /* 0x010fc80000000006 */
[----:B------:R-:W-:Y:S02]  /*0510*/  IMAD.WIDE.U32 R18, R17, 0x8, R14 ;  /* 0x0000000811127825 */ /* 0x000fe400078e000e */
[----:B---3--:R-:W-:Y:S01]  /*0520*/  DFMA R8, R22, R24, R8 ;  /* 0x000000181608722b */ /* 0x008fe20000000008 */
[----:B------:R-:W-:Y:S01]  /*0530*/  IADD3 R25, PT, PT, R29, 0x6, RZ ;  /* 0x000000061d197810 */ /* 0x000fe20007ffe0ff */
[C---:B------:R-:W-:Y:S02]  /*0540*/  IMAD.WIDE.U32 R16, R27.reuse, 0x8, R10 ;  /* 0x000000081b107825 */ /* 0x040fe400078e000a */
[----:B------:R-:W2:Y:S01]  /*0550*/  LDG.E.64 R18, desc[UR8][R18.64] ;  /* 0x0000000812127981 */ /* 0x000ea2000c1e1b00 */
[----:B------:R-:W-:Y:S01]  /*0560*/  IADD3 R24, PT, PT, R27, UR7, RZ ;  /* 0x000000071b187c10 */ /* 0x000fe2000fffe0ff */
[----:B------:R-:W-:Y:S01]  /*0570*/  IMAD.WIDE.U32 R20, R25, 0x8, R14 ;  /* 0x0000000819147825 */ /* 0x000fe200078e000e */
[----:B------:R-:W-:Y:S01]  /*0580*/  IADD3 R29, PT, PT, R29, 0x7, RZ ;  /* 0x000000071d1d7810 */ /* 0x000fe20007ffe0ff */
[----:B------:R-:W3:Y:S02]  /*0590*/  LDG.E.64 R16, desc[UR8][R16.64] ;  /* 0x0000000810107981 */ /* 0x000ee4000c1e1b00 */
[----:B------:R-:W-:-:S02]  /*05a0*/  IMAD.WIDE.U32 R10, R24, 0x8, R10 ;  /* 0x00000008180a7825 */ /* 0x000fc400078e000a */
[----:B------:R-:W3:Y:S02]  /*05b0*/  LDG.E.64 R24, desc[UR8][R12.64+0x30] ;  /* 0x000030080c187981 */ /* 0x000ee4000c1e1b00 */
[----:B------:R-:W-:Y:S02]  /*05c0*/  IMAD.WIDE.U32 R14, R29, 0x8, R14 ;  /* 0x000000081d0e7825 */ /* 0x000fe400078e000e */
[----:B------:R-:W4:Y:S04]  /*05d0*/  LDG.E.64 R20, desc[UR8][R20.64] ;  /* 0x0000000814147981 */ /* 0x000f28000c1e1b00 */
[----:B------:R-:W5:Y:S04]  /*05e0*/  LDG.E.64 R26, desc[UR8][R12.64+0x38] ;  /* 0x000038080c1a7981 */ /* 0x000f68000c1e1b00 */
[----:B------:R-:W5:Y:S04]  /*05f0*/  LDG.E.64 R10, desc[UR8][R10.64] ;  /* 0x000000080a0a7981 */ /* 0x000f68000c1e1b00 */
[----:B------:R-:W5:Y:S01]  /*0600*/  LDG.E.64 R14, desc[UR8][R14.64] ;  /* 0x000000080e0e7981 */ /* 0x000f62000c1e1b00 */
[----:B------:R-:W-:-:S04]  /*0610*/  IADD3 R4, PT, PT, R4, 0x8, RZ ;  /* 0x0000000804047810 */ /* 0x000fc80007ffe0ff */
[----:B------:R-:W-:Y:S01]  /*0620*/  ISETP.NE.AND P0, PT, R4, R5, PT ;  /* 0x000000050400720c */ /* 0x000fe20003f05270 */
[----:B--2---:R-:W-:Y:S02]  /*0630*/  DFMA R6, R22, R18, R6 ;  /* 0x000000121606722b */ /* 0x004fe40000000006 */
[----:B---3--:R-:W-:-:S06]  /*0640*/  DFMA R8, R16, R24, R8 ;  /* 0x000000181008722b */ /* 0x008fcc0000000008 */
[----:B----4-:R-:W-:Y:S02]  /*0650*/  DFMA R6, R16, R20, R6 ;  /* 0x000000141006722b */ /* 0x010fe40000000006 */
[----:B-----5:R-:W-:-:S06]  /*0660*/  DFMA R26, R10, R26, R8 ;  /* 0x0000001a0a1a722b */ /* 0x020fcc0000000008 */
[----:B------:R-:W-:Y:S01]  /*0670*/  DFMA R16, R10, R14, R6 ;  /* 0x0000000e0a10722b */ /* 0x000fe20000000006 */
[----:B------:R-:W-:Y:S10]  /*0680*/  @P0 BRA `(.L_x_1) ;  /* 0xfffffff800c40947 */ /* 0x000ff4000383ffff */
.L_x_0:
[----:B------:R-:W-:-:S09]  /*0690*/  UISETP.NE.AND UP0, UPT, UR4, URZ, UPT ;  /* 0x000000ff0400728c */ /* 0x000fd2000bf05270 */
[----:B------:R-:W-:Y:S05]  /*06a0*/  BRA.U !UP0, `(.L_x_2) ;  /* 0x00000005085c7547 */ /* 0x000fea000b800000 */
[----:B------:R-:W-:Y:S02]  /*06b0*/  UISETP.GE.U32.AND UP0, UPT, UR4, 0x4, UPT ;  /* 0x000000040400788c */ /* 0x000fe4000bf06070 */
[----:B------:R-:W-:-:S04]  /*06c0*/  ULOP3.LUT UR5, UR7, 0x3, URZ, 0xc0, !UPT ;  /* 0x0000000307057892 */ /* 0x000fc8000f8ec0ff */
[----:B------:R-:W-:-:S03]  /*06d0*/  UISETP.NE.AND UP1, UPT, UR5, URZ, UPT ;  /* 0x000000ff0500728c */ /* 0x000fc6000bf25270 */
[----:B------:R-:W-:Y:S08]  /*06e0*/  BRA.U !UP0, `(.L_x_3) ;  /* 0x0000000108a47547 */ /* 0x000ff0000b800000 */
[----:B------:R-:W1:Y:S01]  /*06f0*/  LDC.64 R8, c[0x0][0x380] ;  /* 0x0000e000ff087b82 */ /* 0x000e620000000a00 */
[----:B------:R-:W-:Y:S02]  /*0700*/  IMAD R29, R5, UR7, R0 ;  /* 0x00000007051d7c24 */ /* 0x000fe4000f8e0200 */
[--C-:B------:R-:W-:Y:S02]  /*0710*/  IMAD R11, R3, UR7, R5.reuse ;  /* 0x00000007030b7c24 */ /* 0x100fe4000f8e0205 */
[----:B------:R-:W-:-:S03]  /*0720*/  IMAD R25, R2, UR7, R5 ;  /* 0x0000000702197c24 */ /* 0x000fc6000f8e0205 */
[----:B------:R-:W2:Y:S01]  /*0730*/  LDC.64 R6, c[0x0][0x388] ;  /* 0x0000e200ff067b82 */ /* 0x000ea20000000a00 */
[C---:B-1----:R-:W-:Y:S01]  /*0740*/  IMAD.WIDE.U32 R12, R29.reuse, 0x8, R8 ;  /* 0x000000081d0c7825 */ /* 0x042fe200078e0008 */
[----:B------:R-:W-:-:S05]  /*0750*/  IADD3 R29, PT, PT, R29, UR7, RZ ;  /* 0x000000071d1d7c10 */ /* 0x000fca000fffe0ff */
[----:B0-----:R-:W3:Y:S01]  /*0760*/  LDG.E.64 R12, desc[UR8][R12.64] ;  /* 0x000000080c0c7981 */ /* 0x001ee2000c1e1b00 */
[----:B--2---:R-:W-:-:S04]  /*0770*/  IMAD.WIDE R10, R11, 0x8, R6 ;  /* 0x000000080b0a7825 */ /* 0x004fc800078e0206 */
[----:B------:R-:W-:Y:S01]  /*0780*/  IMAD.WIDE.U32 R18, R25, 0x8, R6 ;  /* 0x0000000819127825 */ /* 0x000fe200078e0006 */
[----:B------:R-:W3:Y:S03]  /*0790*/  LDG.E.64 R14, desc[UR8][R10.64] ;  /* 0x000000080a0e7981 */ /* 0x000ee6000c1e1b00 */
[C---:B------:R-:W-:Y:S01]  /*07a0*/  IMAD.WIDE.U32 R20, R29.reuse, 0x8, R8 ;  /* 0x000000081d147825 */ /* 0x040fe200078e0008 */
[----:B------:R-:W2:Y:S04]  /*07b0*/  LDG.E.64 R22, desc[UR8][R10.64+0x8] ;  /* 0x000008080a167981 */ /* 0x000ea8000c1e1b00 */
[----:B------:R-:W4:Y:S04]  /*07c0*/  LDG.E.64 R18, desc[UR8][R18.64] ;  /* 0x0000000812127981 */ /* 0x000f28000c1e1b00 */
[----:B------:R-:W2:Y:S01]  /*07d0*/  LDG.E.64 R20, desc[UR8][R20.64] ;  /* 0x0000000814147981 */ /* 0x000ea2000c1e1b00 */
[----:B------:R-:W-:-:S02]  /*07e0*/  IADD3 R4, PT, PT, R29, UR7, RZ ;  /* 0x000000071d047c10 */ /* 0x000fc4000fffe0ff */
[C---:B------:R-:W-:Y:S01]  /*07f0*/  IADD3 R29, PT, PT, R25.reuse, 0x2, RZ ;  /* 0x00000002191d7810 */ /* 0x040fe20007ffe0ff */
[C---:B---3--:R-:W-:Y:S01]  /*0800*/  DFMA R14, R12.reuse, R14, R26 ;  /* 0x0000000e0c0e722b */ /* 0x048fe2000000001a */
[----:B------:R-:W-:Y:S01]  /*0810*/  IADD3 R27, PT, PT, R25, 0x1, RZ ;  /* 0x00000001191b7810 */ /* 0x000fe20007ffe0ff */
[----:B----4-:R-:W-:-:S04]  /*0820*/  DFMA R18, R12, R18, R16 ;  /* 0x000000120c12722b */ /* 0x010fc80000000010 */
[----:B------:R-:W-:Y:S01]  /*0830*/  IMAD.WIDE.U32 R16, R27, 0x8, R6 ;  /* 0x000000081b107825 */ /* 0x000fe200078e0006 */
[C---:B------:R-:W-:Y:S01]  /*0840*/  IADD3 R27, PT, PT, R4.reuse, UR7, RZ ;  /* 0x00000007041b7c10 */ /* 0x040fe2000fffe0ff */
[----:B--2---:R-:W-:Y:S02]  /*0850*/  DFMA R14, R20, R22, R14 ;  /* 0x00000016140e722b */ /* 0x004fe4000000000e */
[----:B------:R-:W-:Y:S02]  /*0860*/  IMAD.WIDE.U32 R12, R4, 0x8, R8 ;  /* 0x00000008040c7825 */ /* 0x000fe400078e0008 */
[----:B------:R-:W2:Y:S02]  /*0870*/  LDG.E.64 R16, desc[UR8][R16.64] ;  /* 0x0000000810107981 */ /* 0x000ea4000c1e1b00 */
[----:B------:R-:W-:Y:S02]  /*0880*/  IMAD.WIDE.U32 R22, R29, 0x8, R6 ;  /* 0x000000081d167825 */ /* 0x000fe400078e0006 */
[----:B------:R-:W3:Y:S02]  /*0890*/  LDG.E.64 R12, desc[UR8][R12.64] ;  /* 0x000000080c0c7981 */ /* 0x000ee4000c1e1b00 */
[----:B------:R-:W-:Y:S01]  /*08a0*/  IMAD.WIDE.U32 R8, R27, 0x8, R8 ;  /* 0x000000081b087825 */ /* 0x000fe200078e0008 */
[----:B------:R-:W-:Y:S01]  /*08b0*/  IADD3 R27, PT, PT, R25, 0x3, RZ ;  /* 0x00000003191b7810 */ /* 0x000fe20007ffe0ff */
[----:B------:R-:W3:Y:S04]  /*08c0*/  LDG.E.64 R22, desc[UR8][R22.64] ;  /* 0x0000000816167981 */ /* 0x000ee8000c1e1b00 */
[----:B------:R-:W4:Y:S01]  /*08d0*/  LDG.E.64 R24, desc[UR8][R10.64+0x10] ;  /* 0x000010080a187981 */ /* 0x000f22000c1e1b00 */
[----:B------:R-:W-:-:S03]  /*08e0*/  IMAD.WIDE.U32 R6, R27, 0x8, R6 ;  /* 0x000000081b067825 */ /* 0x000fc600078e0006 */
[----:B------:R-:W5:Y:S04]  /*08f0*/  LDG.E.64 R26, desc[UR8][R10.64+0x18] ;  /* 0x000018080a1a7981 */ /* 0x000f68000c1e1b00 */
[----:B------:R-:W5:Y:S04]  /*0900*/  LDG.E.64 R8, desc[UR8][R8.64] ;  /* 0x0000000808087981 */ /* 0x000f68000c1e1b00 */
[----:B------:R-:W5:Y:S01]  /*0910*/  LDG.E.64 R6, desc[UR8][R6.64] ;  /* 0x0000000806067981 */ /* 0x000f62000c1e1b00 */
[----:B------:R-:W-:Y:S01]  /*0920*/  IADD3 R5, PT, PT, R5, 0x4, RZ ;  /* 0x0000000405057810 */ /* 0x000fe20007ffe0ff */
[----:B--2---:R-:W-:-:S08]  /*0930*/  DFMA R16, R20, R16, R18 ;  /* 0x000000101410722b */ /* 0x004fd00000000012 */
[C---:B---3--:R-:W-:Y:S02]  /*0940*/  DFMA R16, R12.reuse, R22, R16 ;  /* 0x000000160c10722b */ /* 0x048fe40000000010 */
[----:B----4-:R-:W-:-:S08]  /*0950*/  DFMA R14, R12, R24, R14 ;  /* 0x000000180c0e722b */ /* 0x010fd0000000000e */
[C---:B-----5:R-:W-:Y:S02]  /*0960*/  DFMA R26, R8.reuse, R26, R14 ;  /* 0x0000001a081a722b */ /* 0x060fe4000000000e */
[----:B------:R-:W-:-:S11]  /*0970*/  DFMA R16, R8, R6, R16 ;  /* 0x000000060810722b */ /* 0x000fd60000000010 */
.L_x_3:
[----:B------:R-:W-:Y:S05]  /*0980*/  BRA.U !UP1, `(.L_x_2) ;  /* 0x0000000109a47547 */ /* 0x000fea000b800000 */
[----:B------:R-:W-:Y:S02]  /*0990*/  UISETP.NE.AND UP0, UPT, UR5, 0x1, UPT ;  /* 0x000000010500788c */ /* 0x000fe4000bf05270 */
[----:B------:R-:W-:-:S04]  /*09a0*/  ULOP3.LUT UR4, UR7, 0x1, URZ, 0xc0, !UPT ;  /* 0x0000000107047892 */ /* 0x000fc8000f8ec0ff */
[----:B------:R-:W-:-:S03]  /*09b0*/  UISETP.NE.U32.AND UP1, UPT, UR4, 0x1, UPT ;  /* 0x000000010400788c */ /* 0x000fc6000bf25070 */
[----:B------:R-:W-:Y:S08]  /*09c0*/  BRA.U !UP0, `(.L_x_4) ;  /* 0x00000001085c7547 */ /* 0x000ff0000b800000 */
[----:B------:R-:W1:Y:S01]  /*09d0*/  LDC.64 R18, c[0x0][0x380] ;  /* 0x0000e000ff127b82 */ /* 0x000e620000000a00 */
[----:B------:R-:W-:Y:S02]  /*09e0*/  IMAD R9, R5, UR7, R0 ;  /* 0x0000000705097c24 */ /* 0x000fe4000f8e0200 */
[--C-:B------:R-:W-:Y:S02]  /*09f0*/  IMAD R21, R2, UR7, R5.reuse ;  /* 0x0000000702157c24 */ /* 0x100fe4000f8e0205 */
[----:B------:R-:W-:Y:S01]  /*0a00*/  IMAD R11, R3, UR7, R5 ;  /* 0x00000007030b7c24 */ /* 0x000fe2000f8e0205 */
[C---:B------:R-:W-:Y:S02]  /*0a10*/  IADD3 R23, PT, PT, R9.reuse, UR7, RZ ;  /* 0x0000000709177c10 */ /* 0x040fe4000fffe0ff */
[----:B------:R-:W2:Y:S01]  /*0a20*/  LDC.64 R14, c[0x0][0x388] ;  /* 0x0000e200ff0e7b82 */ /* 0x000ea20000000a00 */
[----:B-1----:R-:W-:-:S04]  /*0a30*/  IMAD.WIDE.U32 R6, R9, 0x8, R18 ;  /* 0x0000000809067825 */ /* 0x002fc800078e0012 */
[C-C-:B--2---:R-:W-:Y:S01]  /*0a40*/  IMAD.WIDE.U32 R12, R21.reuse, 0x8, R14.reuse ;  /* 0x00000008150c7825 */ /* 0x144fe200078e000e */
[----:B------:R-:W-:Y:S01]  /*0a50*/  IADD3 R21, PT, PT, R21, 0x1, RZ ;  /* 0x0000000115157810 */ /* 0x000fe20007ffe0ff */
[----:B0-----:R-:W2:Y:S02]  /*0a60*/  LDG.E.64 R6, desc[UR8][R6.64] ;  /* 0x0000000806067981 */ /* 0x001ea4000c1e1b00 */
[----:B------:R-:W-:Y:S02]  /*0a70*/  IMAD.WIDE R10, R11, 0x8, R14 ;  /* 0x000000080b0a7825 */ /* 0x000fe400078e020e */
[----:B------:R-:W2:Y:S02]  /*0a80*/  LDG.E.64 R12, desc[UR8][R12.64] ;  /* 0x000000080c0c7981 */ /* 0x000ea4000c1e1b00 */
[----:B------:R-:W-:Y:S02]  /*0a90*/  IMAD.WIDE.U32 R18, R23, 0x8, R18 ;  /* 0x0000000817127825 */ /* 0x000fe400078e0012 */
[----:B------:R-:W3:Y:S02]  /*0aa0*/  LDG.E.64 R8, desc[UR8][R10.64] ;  /* 0x000000080a087981 */ /* 0x000ee4000c1e1b00 */
[----:B------:R-:W-:-:S02]  /*0ab0*/  IMAD.WIDE.U32 R20, R21, 0x8, R14 ;  /* 0x0000000815147825 */ /* 0x000fc400078e000e */
[----:B------:R-:W4:Y:S04]  /*0ac0*/  LDG.E.64 R14, desc[UR8][R10.64+0x8] ;  /* 0x000008080a0e7981 */ /* 0x000f28000c1e1b00 */
[----:B------:R-:W4:Y:S04]  /*0ad0*/  LDG.E.64 R18, desc[UR8][R18.64] ;  /* 0x0000000812127981 */ /* 0x000f28000c1e1b00 */
[----:B------:R-:W5:Y:S01]  /*0ae0*/  LDG.E.64 R20, desc[UR8][R20.64] ;  /* 0x0000000814147981 */ /* 0x000f62000c1e1b00 */
[----:B------:R-:W-:Y:S01]  /*0af0*/  IADD3 R5, PT, PT, R5, 0x2, RZ ;  /* 0x0000000205057810 */ /* 0x000fe20007ffe0ff */
[----:B--2---:R-:W-:-:S02]  /*0b00*/  DFMA R16, R6, R12, R16 ;  /* 0x0000000c0610722b */ /* 0x004fc40000000010 */
[----:B---3--:R-:W-:-:S08]  /*0b10*/  DFMA R8, R6, R8, R26 ;  /* 0x000000080608722b */ /* 0x008fd0000000001a */
[C---:B----4-:R-:W-:Y:S02]  /*0b20*/  DFMA R26, R18.reuse, R14, R8 ;  /* 0x0000000e121a722b */ /* 0x050fe40000000008 */
[----:B-----5:R-:W-:-:S11]  /*0b30*/  DFMA R16, R18, R20, R16 ;  /* 0x000000141210722b */ /* 0x020fd60000000010 */
.L_x_4:
[----:B------:R-:W-:Y:S05]  /*0b40*/  BRA.U UP1, `(.L_x_2) ;  /* 0x0000000101347547 */ /* 0x000fea000b800000 */
[----:B------:R-:W1:Y:S01]  /*0b50*/  LDC.64 R6, c[0x0][0x380] ;  /* 0x0000e000ff067b82 */ /* 0x000e620000000a00 */
[----:B------:R-:W-:Y:S02]  /*0b60*/  IMAD R11, R5, UR7, R0 ;  /* 0x00000007050b7c24 */ /* 0x000fe4000f8e0200 */
[--C-:B------:R-:W-:Y:S02]  /*0b70*/  IMAD R13, R3, UR7, R5.reuse ;  /* 0x00000007030d7c24 */ /* 0x100fe4000f8e0205 */
[----:B------:R-:W-:-:S03]  /*0b80*/  IMAD R15, R2, UR7, R5 ;  /* 0x00000007020f7c24 */ /* 0x000fc6000f8e0205 */
[----:B------:R-:W2:Y:S01]  /*0b90*/  LDC.64 R8, c[0x0][0x388] ;  /* 0x0000e200ff087b82 */ /* 0x000ea20000000a00 */
[----:B-1----:R-:W-:-:S06]  /*0ba0*/  IMAD.WIDE.U32 R4, R11, 0x8, R6 ;  /* 0x000000080b047825 */ /* 0x002fcc00078e0006 */
[----:B0-----:R-:W3:Y:S01]  /*0bb0*/  LDG.E.64 R4, desc[UR8][R4.64] ;  /* 0x0000000804047981 */ /* 0x001ee2000c1e1b00 */
[----:B--2---:R-:W-:-:S04]  /*0bc0*/  IMAD.WIDE R6, R13, 0x8, R8 ;  /* 0x000000080d067825 */ /* 0x004fc800078e0208 */
[----:B------:R-:W-:Y:S02]  /*0bd0*/  IMAD.WIDE.U32 R8, R15, 0x8, R8 ;  /* 0x000000080f087825 */ /* 0x000fe400078e0008 */
[----:B------:R-:W3:Y:S04]  /*0be0*/  LDG.E.64 R6, desc[UR8][R6.64] ;  /* 0x0000000806067981 */ /* 0x000ee8000c1e1b00 */
[----:B------:R-:W2:Y:S01]  /*0bf0*/  LDG.E.64 R8, desc[UR8][R8.64] ;  /* 0x0000000808087981 */ /* 0x000ea2000c1e1b00 */
[C---:B---3--:R-:W-:Y:S02]  /*0c00*/  DFMA R26, R4.reuse, R6, R26 ;  /* 0x00000006041a722b */ /* 0x048fe4000000001a */
[----:B--2---:R-:W-:-:S11]  /*0c10*/  DFMA R16, R4, R8, R16 ;  /* 0x000000080410722b */ /* 0x004fd60000000010 */
.L_x_2:
[----:B------:R-:W1:Y:S01]  /*0c20*/  LDC.64 R4, c[0x0][0x390] ;  /* 0x0000e400ff047b82 */ /* 0x000e620000000a00 */
[----:B------:R-:W-:-:S05]  /*0c30*/  IMAD R3, R0, UR7, R3 ;  /* 0x0000000700037c24 */ /* 0x000fca000f8e0203 */
[C---:B------:R-:W-:Y:S01]  /*0c40*/  IADD3 R7, PT, PT, R3.reuse, UR6, RZ ;  /* 0x0000000603077c10 */ /* 0x040fe2000fffe0ff */
[----:B-1----:R-:W-:-:S04]  /*0c50*/  IMAD.WIDE R2, R3, 0x8, R4 ;  /* 0x0000000803027825 */ /* 0x002fc800078e0204 */
[----:B------:R-:W-:Y:S01]  /*0c60*/  IMAD.WIDE.U32 R4, R7, 0x8, R4 ;  /* 0x0000000807047825 */ /* 0x000fe200078e0004 */
[----:B0-----:R-:W-:Y:S04]  /*0c70*/  STG.E.64 desc[UR8][R2.64], R26 ;  /* 0x0000001a02007986 */ /* 0x001fe8000c101b08 */
[----:B------:R-:W-:Y:S01]  /*0c80*/  STG.E.64 desc[UR8][R4.64], R16 ;  /* 0x0000001004007986 */ /* 0x000fe2000c101b08 */
[----:B------:R-:W-:Y:S05]  /*0c90*/  EXIT ;  /* 0x000000000000794d */ /* 0x000fea0003800000 */
.L_x_5:
[----:B------:R-:W-:-:S00]  /*0ca0*/  BRA `(.L_x_5) ;  /* 0xfffffffc00fc7947 */ /* 0x000fc0000383ffff */
[----:B------:R-:W-:-:S00]  /*0cb0*/  NOP ;  /* 0x0000000000007918 */ /* 0x000fc00000000000 */
        /* <DEDUP_REMOVED lines=12> */
.L_x_6:


//--------------------- .nv.shared.reserved.0     --------------------------
	.section	.nv.shared.reserved.0,"aw",@nobits
	.weak		__nv_reservedSMEM_offset_0_alias
	.size		__nv_reservedSMEM_offset_0_alias, 0, 64
	.other		__nv_reservedSMEM_offset_0_alias,@"STO_CUDA_RESERVED_SHARED STV_DEFAULT"
__nv_reservedSMEM_offset_0_alias:
	.zero		0
	.zero		64


//--------------------- .nv.constant0._Z4mmulPKdS0_Pdi --------------------------
	.section	.nv.constant0._Z4mmulPKdS0_Pdi,"a",@progbits
	.sectionflags	@""
	.align	4
.nv.constant0._Z4mmulPKdS0_Pdi:
	.zero		924


//--------------------- SYMBOLS --------------------------

	.type		.nv.reservedSmem.offset0,@object
	.size		.nv.reservedSmem.offset0,0x4
